//
// Generated by NVIDIA NVVM Compiler
//
// Compiler Build ID: CL-36424714
// Cuda compilation tools, release 13.0, V13.0.88
// Based on NVVM 20.0.0
//

.version 9.0
.target sm_100
.address_size 64

	// .globl	default_function_kernel

.visible .entry default_function_kernel(
	.param .u64 .ptr .align 1 default_function_kernel_param_0,
	.param .u64 .ptr .align 1 default_function_kernel_param_1
)
.maxntid 21
{
	.reg .b16 	%rs<4>;
	.reg .b32 	%r<3>;
	.reg .b32 	%f<2>;
	.reg .b64 	%rd<12>;

	ld.param.u64 	%rd1, [default_function_kernel_param_0];
	ld.param.u64 	%rd2, [default_function_kernel_param_1];
	cvta.to.global.u64 	%rd3, %rd1;
	cvta.to.global.u64 	%rd4, %rd2;
	mov.u32 	%r1, %tid.x;
	cvt.u16.u32 	%rs1, %r1;
	mul.lo.s16 	%rs2, %rs1, 37;
	shr.u16 	%rs3, %rs2, 8;
	cvt.u32.u16 	%r2, %rs3;
	mul.wide.u32 	%rd5, %r2, 38;
	cvt.u64.u32 	%rd6, %r1;
	add.s64 	%rd7, %rd5, %rd6;
	shl.b64 	%rd8, %rd7, 2;
	add.s64 	%rd9, %rd4, %rd8;
	ld.global.nc.f32 	%f1, [%rd9+312];
	mul.wide.u32 	%rd10, %r1, 4;
	add.s64 	%rd11, %rd3, %rd10;
	st.global.f32 	[%rd11], %f1;
	ret;

}


// ===== COMPILED SASS (sm_100) =====

	.target	sm_100

	.elftype	@"ET_EXEC"


//--------------------- .note.nv.tkinfo           --------------------------
	.section	.note.nv.tkinfo,"",@"SHT_NOTE"
	.sectionflags	@"SHF_NOTE_NV_TKINFO"
	.tkinfo
        /*0018*/ 	.word	0x00000002
        /*0030*/ 	.string	""
        /*0030*/ 	.string	"ptxas"
        /*0030*/ 	.string	"Cuda compilation tools, release 13.0, V13.0.88"
        /*0030*/ 	.string	"Build cuda_13.0.r13.0/compiler.36424714_0"
        /*0030*/ 	.string	"-arch sm_100 -m 64 "



//--------------------- .note.nv.cuinfo           --------------------------
	.section	.note.nv.cuinfo,"",@"SHT_NOTE"
	.sectionflags	@"SHF_NOTE_NV_CUINFO"
        /*0018*/ 	.short	0x0002
        /*001a*/ 	.short	0x0064
        /*001c*/ 	.short	0x0082
	.zero		2


//--------------------- .nv.info                  --------------------------
	.section	.nv.info,"",@"SHT_CUDA_INFO"
	.align	4


	//----- nvinfo : EIATTR_REGCOUNT
	.align		4
        /*0000*/ 	.byte	0x04, 0x2f
        /*0002*/ 	.short	(.L_1 - .L_0)
	.align		4
.L_0:
        /*0004*/ 	.word	index@(default_function_kernel)
        /*0008*/ 	.word	0x0000000a


	//----- nvinfo : EIATTR_FRAME_SIZE
	.align		4
.L_1:
        /*000c*/ 	.byte	0x04, 0x11
        /*000e*/ 	.short	(.L_3 - .L_2)
	.align		4
.L_2:
        /*0010*/ 	.word	index@(default_function_kernel)
        /*0014*/ 	.word	0x00000000


	//----- nvinfo : EIATTR_MIN_STACK_SIZE
	.align		4
.L_3:
        /*0018*/ 	.byte	0x04, 0x12
        /*001a*/ 	.short	(.L_5 - .L_4)
	.align		4
.L_4:
        /*001c*/ 	.word	index@(default_function_kernel)
        /*0020*/ 	.word	0x00000000
.L_5:


//--------------------- .nv.compat                --------------------------
	.section	.nv.compat,"",@"SHT_CUDA_COMPAT_INFO"
	.align	4
        /*0000*/ 	.byte	0x02, 0x09, 0x00, 0x00, 0x02, 0x02, 0x01, 0x00, 0x02, 0x05, 0x05, 0x00, 0x03, 0x07, 0x01, 0x01
        /*0010*/ 	.byte	0x02, 0x03, 0x00, 0x00, 0x02, 0x06, 0x01, 0x00, 0x04, 0x0b, 0x08, 0x00, 0x09, 0x00, 0x00, 0x00
        /*0020*/ 	.byte	0x00, 0x00, 0x00, 0x00


//--------------------- .nv.info.default_function_kernel --------------------------
	.section	.nv.info.default_function_kernel,"",@"SHT_CUDA_INFO"
	.sectionflags	@""
	.align	4


	//----- nvinfo : EIATTR_CUDA_API_VERSION
	.align		4
        /*0000*/ 	.byte	0x04, 0x37
        /*0002*/ 	.short	(.L_7 - .L_6)
.L_6:
        /*0004*/ 	.word	0x00000082


	//----- nvinfo : EIATTR_KPARAM_INFO
	.align		4
.L_7:
        /*0008*/ 	.byte	0x04, 0x17
        /*000a*/ 	.short	(.L_9 - .L_8)
.L_8:
        /*000c*/ 	.word	0x00000000
        /*0010*/ 	.short	0x0001
        /*0012*/ 	.short	0x0008
        /*0014*/ 	.byte	0x00, 0xf5, 0x21, 0x00


	//----- nvinfo : EIATTR_KPARAM_INFO
	.align		4
.L_9:
        /*0018*/ 	.byte	0x04, 0x17
        /*001a*/ 	.short	(.L_11 - .L_10)
.L_10:
        /*001c*/ 	.word	0x00000000
        /*0020*/ 	.short	0x0000
        /*0022*/ 	.short	0x0000
        /*0024*/ 	.byte	0x00, 0xf5, 0x21, 0x00


	//----- nvinfo : EIATTR_SPARSE_MMA_MASK
	.align		4
.L_11:
        /*0028*/ 	.byte	0x03, 0x50
        /*002a*/ 	.short	0x0000


	//----- nvinfo : EIATTR_MAXREG_COUNT
	.align		4
        /*002c*/ 	.byte	0x03, 0x1b
        /*002e*/ 	.short	0x00ff


	//----- nvinfo : EIATTR_MERCURY_ISA_VERSION
	.align		4
        /*0030*/ 	.byte	0x03, 0x5f
        /*0032*/ 	.short	0x0101


	//----- nvinfo : EIATTR_VRC_CTA_INIT_COUNT
	.align		4
        /*0034*/ 	.byte	0x02, 0x4a
	.zero		1
	.zero		1


	//----- nvinfo : EIATTR_EXIT_INSTR_OFFSETS
	.align		4
        /*0038*/ 	.byte	0x04, 0x1c
        /*003a*/ 	.short	(.L_13 - .L_12)


	//   ....[0]....
.L_12:
        /*003c*/ 	.word	0x00000110


	//----- nvinfo : EIATTR_MAX_THREADS
	.align		4
.L_13:
        /*0040*/ 	.byte	0x04, 0x05
        /*0042*/ 	.short	(.L_15 - .L_14)
.L_14:
        /*0044*/ 	.word	0x00000015
        /*0048*/ 	.word	0x00000001
        /*004c*/ 	.word	0x00000001


	//----- nvinfo : EIATTR_CBANK_PARAM_SIZE
	.align		4
.L_15:
        /*0050*/ 	.byte	0x03, 0x19
        /*0052*/ 	.short	0x0010


	//----- nvinfo : EIATTR_PARAM_CBANK
	.align		4
        /*0054*/ 	.byte	0x04, 0x0a
        /*0056*/ 	.short	(.L_17 - .L_16)
	.align		4
.L_16:
        /*0058*/ 	.word	index@(.nv.constant0.default_function_kernel)
        /*005c*/ 	.short	0x0380
        /*005e*/ 	.short	0x0010


	//----- nvinfo : EIATTR_SW_WAR
	.align		4
.L_17:
        /*0060*/ 	.byte	0x04, 0x36
        /*0062*/ 	.short	(.L_19 - .L_18)
.L_18:
        /*0064*/ 	.word	0x00000008
.L_19:


//--------------------- .nv.callgraph             --------------------------
	.section	.nv.callgraph,"",@"SHT_CUDA_CALLGRAPH"
	.align	4
	.sectionentsize	8
	.align		4
        /*0000*/ 	.word	0x00000000
	.align		4
        /*0004*/ 	.word	0xffffffff
	.align		4
        /*0008*/ 	.word	0x00000000
	.align		4
        /*000c*/ 	.word	0xfffffffe
	.align		4
        /*0010*/ 	.word	0x00000000
	.align		4
        /*0014*/ 	.word	0xfffffffd
	.align		4
        /*0018*/ 	.word	0x00000000
	.align		4
        /*001c*/ 	.word	0xfffffffc


//--------------------- .text.default_function_kernel --------------------------
	.section	.text.default_function_kernel,"ax",@progbits
	.align	128
        .global         default_function_kernel
        .type           default_function_kernel,@function
        .size           default_function_kernel,(.L_x_1 - default_function_kernel)
        .other          default_function_kernel,@"STO_CUDA_ENTRY STV_DEFAULT"
default_function_kernel:
.text.default_function_kernel:
[----:B------:R-:W-:Y:S01]  /*0000*/  LDC R1, c[0x0][0x37c] ;  /* 0x0000df00ff017b82 */ /* 0x000fe20000000800 */
[----:B------:R-:W0:Y:S01]  /*0010*/  S2R R2, SR_TID.X ;  /* 0x0000000000027919 */ /* 0x000e220000002100 */
[----:B------:R-:W1:Y:S01]  /*0020*/  LDCU.64 UR6, c[0x0][0x388] ;  /* 0x00007100ff0677ac */ /* 0x000e620008000a00 */
[----:B------:R-:W-:Y:S01]  /*0030*/  IMAD.MOV.U32 R3, RZ, RZ, RZ ;  /* 0x000000ffff037224 */ /* 0x000fe200078e00ff */
[----:B------:R-:W2:Y:S01]  /*0040*/  LDCU.64 UR4, c[0x0][0x358] ;  /* 0x00006b00ff0477ac */ /* 0x000ea20008000a00 */
[----:B0-----:R-:W-:-:S05]  /*0050*/  PRMT R0, R2, 0x9910, RZ ;  /* 0x0000991002007816 */ /* 0x001fca00000000ff */
[----:B------:R-:W-:-:S05]  /*0060*/  IMAD R0, R0, 0x25, RZ ;  /* 0x0000002500007824 */ /* 0x000fca00078e02ff */
[----:B------:R-:W-:-:S04]  /*0070*/  LOP3.LUT R0, R0, 0xffff, RZ, 0xc0, !PT ;  /* 0x0000ffff00007812 */ /* 0x000fc800078ec0ff */
[----:B------:R-:W-:-:S04]  /*0080*/  SHF.R.U32.HI R0, RZ, 0x8, R0 ;  /* 0x00000008ff007819 */ /* 0x000fc80000011600 */
[----:B------:R-:W-:-:S05]  /*0090*/  LOP3.LUT R5, R0, 0xffff, RZ, 0xc0, !PT ;  /* 0x0000ffff00057812 */ /* 0x000fca00078ec0ff */
[----:B------:R-:W-:-:S03]  /*00a0*/  IMAD.WIDE.U32 R4, R5, 0x26, R2 ;  /* 0x0000002605047825 */ /* 0x000fc600078e0002 */
[----:B-1----:R-:W-:-:S04]  /*00b0*/  LEA R6, P0, R4, UR6, 0x2 ;  /* 0x0000000604067c11 */ /* 0x002fc8000f8010ff */
[----:B------:R-:W-:Y:S02]  /*00c0*/  LEA.HI.X R7, R4, UR7, R5, 0x2, P0 ;  /* 0x0000000704077c11 */ /* 0x000fe400080f1405 */
[----:B------:R-:W0:Y:S04]  /*00d0*/  LDC.64 R4, c[0x0][0x380] ;  /* 0x0000e000ff047b82 */ /* 0x000e280000000a00 */
[----:B--2---:R-:W2:Y:S01]  /*00e0*/  LDG.E.CONSTANT R7, desc[UR4][R6.64+0x138] ;  /* 0x0001380406077981 */ /* 0x004ea2000c1e9900 */
[----:B0-----:R-:W-:-:S05]  /*00f0*/  IMAD.WIDE.U32 R2, R2, 0x4, R4 ;  /* 0x0000000402027825 */ /* 0x001fca00078e0004 */
[----:B--2---:R-:W-:Y:S01]  /*0100*/  STG.E desc[UR4][R2.64], R7 ;  /* 0x0000000702007986 */ /* 0x004fe2000c101904 */
[----:B------:R-:W-:Y:S05]  /*0110*/  EXIT ;  /* 0x000000000000794d */ /* 0x000fea0003800000 */
.L_x_0:
[----:B------:R-:W-:-:S00]  /*0120*/  BRA `(.L_x_0) ;  /* 0xfffffffc00fc7947 */ /* 0x000fc0000383ffff */
[----:B------:R-:W-:-:S00]  /*0130*/  NOP ;  /* 0x0000000000007918 */ /* 0x000fc00000000000 */
        /* <DEDUP_REMOVED lines=12> */
.L_x_1:


//--------------------- .nv.shared.reserved.0     --------------------------
	.section	.nv.shared.reserved.0,"aw",@nobits
	.weak		__nv_reservedSMEM_offset_0_alias
	.size		__nv_reservedSMEM_offset_0_alias, 0, 64
	.other		__nv_reservedSMEM_offset_0_alias,@"STO_CUDA_RESERVED_SHARED STV_DEFAULT"
__nv_reservedSMEM_offset_0_alias:
	.zero		0
	.zero		64


//--------------------- .nv.constant0.default_function_kernel --------------------------
	.section	.nv.constant0.default_function_kernel,"a",@progbits
	.sectionflags	@""
	.align	4
.nv.constant0.default_function_kernel:
	.zero		912


//--------------------- SYMBOLS --------------------------

	.type		.nv.reservedSmem.offset0,@object
	.size		.nv.reservedSmem.offset0,0x4
